//
// Generated by NVIDIA NVVM Compiler
//
// Compiler Build ID: CL-36424714
// Cuda compilation tools, release 13.0, V13.0.88
// Based on NVVM 20.0.0
//

.version 9.0
.target sm_100
.address_size 64

	// .globl	_Z11stackKernelPiS_iS_

.visible .entry _Z11stackKernelPiS_iS_(
	.param .u64 .ptr .align 1 _Z11stackKernelPiS_iS__param_0,
	.param .u64 .ptr .align 1 _Z11stackKernelPiS_iS__param_1,
	.param .u32 _Z11stackKernelPiS_iS__param_2,
	.param .u64 .ptr .align 1 _Z11stackKernelPiS_iS__param_3
)
{
	.reg .pred 	%p<4>;
	.reg .b32 	%r<17>;
	.reg .b64 	%rd<13>;

	ld.param.u64 	%rd4, [_Z11stackKernelPiS_iS__param_0];
	ld.param.u64 	%rd5, [_Z11stackKernelPiS_iS__param_1];
	ld.param.u32 	%r8, [_Z11stackKernelPiS_iS__param_2];
	ld.param.u64 	%rd3, [_Z11stackKernelPiS_iS__param_3];
	cvta.to.global.u64 	%rd1, %rd4;
	cvta.to.global.u64 	%rd2, %rd5;
	mov.u32 	%r1, %tid.x;
	mov.u32 	%r2, %ctaid.x;
	or.b32  	%r9, %r1, %r2;
	setp.ne.s32 	%p1, %r9, 0;
	@%p1 bra 	$L__BB0_2;
	mov.b32 	%r10, -1;
	st.global.u32 	[%rd2], %r10;
$L__BB0_2:
	mov.u32 	%r11, %ntid.x;
	mad.lo.s32 	%r3, %r2, %r11, %r1;
	atom.global.add.u32 	%r4, [%rd2], 1;
	add.s32 	%r12, %r4, 1;
	setp.ge.s32 	%p2, %r12, %r8;
	@%p2 bra 	$L__BB0_4;
	mul.wide.s32 	%rd6, %r4, 4;
	add.s64 	%rd7, %rd1, %rd6;
	st.global.u32 	[%rd7+4], %r3;
	bra.uni 	$L__BB0_5;
$L__BB0_4:
	atom.global.add.u32 	%r13, [%rd2], -1;
$L__BB0_5:
	bar.sync 	0;
	atom.global.add.u32 	%r5, [%rd2], -1;
	setp.lt.s32 	%p3, %r5, 0;
	@%p3 bra 	$L__BB0_7;
	mul.wide.u32 	%rd8, %r5, 4;
	add.s64 	%rd9, %rd1, %rd8;
	ld.global.u32 	%r16, [%rd9];
	bra.uni 	$L__BB0_8;
$L__BB0_7:
	atom.global.add.u32 	%r15, [%rd2], 1;
	mov.b32 	%r16, -1;
$L__BB0_8:
	cvta.to.global.u64 	%rd10, %rd3;
	mul.wide.s32 	%rd11, %r3, 4;
	add.s64 	%rd12, %rd10, %rd11;
	st.global.u32 	[%rd12], %r16;
	ret;

}


// ===== COMPILED SASS (sm_100) =====

	.target	sm_100

	.elftype	@"ET_EXEC"


//--------------------- .note.nv.tkinfo           --------------------------
	.section	.note.nv.tkinfo,"",@"SHT_NOTE"
	.sectionflags	@"SHF_NOTE_NV_TKINFO"
	.tkinfo
        /*0018*/ 	.word	0x00000002
        /*0030*/ 	.string	""
        /*0030*/ 	.string	"ptxas"
        /*0030*/ 	.string	"Cuda compilation tools, release 13.0, V13.0.88"
        /*0030*/ 	.string	"Build cuda_13.0.r13.0/compiler.36424714_0"
        /*0030*/ 	.string	"-arch sm_100 -m 64 "



//--------------------- .note.nv.cuinfo           --------------------------
	.section	.note.nv.cuinfo,"",@"SHT_NOTE"
	.sectionflags	@"SHF_NOTE_NV_CUINFO"
        /*0018*/ 	.short	0x0002
        /*001a*/ 	.short	0x0064
        /*001c*/ 	.short	0x0082
	.zero		2


//--------------------- .nv.info                  --------------------------
	.section	.nv.info,"",@"SHT_CUDA_INFO"
	.align	4


	//----- nvinfo : EIATTR_REGCOUNT
	.align		4
        /*0000*/ 	.byte	0x04, 0x2f
        /*0002*/ 	.short	(.L_1 - .L_0)
	.align		4
.L_0:
        /*0004*/ 	.word	index@(_Z11stackKernelPiS_iS_)
        /*0008*/ 	.word	0x00000010


	//----- nvinfo : EIATTR_FRAME_SIZE
	.align		4
.L_1:
        /*000c*/ 	.byte	0x04, 0x11
        /*000e*/ 	.short	(.L_3 - .L_2)
	.align		4
.L_2:
        /*0010*/ 	.word	index@(_Z11stackKernelPiS_iS_)
        /*0014*/ 	.word	0x00000000


	//----- nvinfo : EIATTR_MIN_STACK_SIZE
	.align		4
.L_3:
        /*0018*/ 	.byte	0x04, 0x12
        /*001a*/ 	.short	(.L_5 - .L_4)
	.align		4
.L_4:
        /*001c*/ 	.word	index@(_Z11stackKernelPiS_iS_)
        /*0020*/ 	.word	0x00000000
.L_5:


//--------------------- .nv.compat                --------------------------
	.section	.nv.compat,"",@"SHT_CUDA_COMPAT_INFO"
	.align	4
        /*0000*/ 	.byte	0x02, 0x09, 0x00, 0x00, 0x02, 0x02, 0x01, 0x00, 0x02, 0x05, 0x05, 0x00, 0x03, 0x07, 0x01, 0x01
        /*0010*/ 	.byte	0x02, 0x03, 0x00, 0x00, 0x02, 0x06, 0x01, 0x00, 0x04, 0x0b, 0x08, 0x00, 0x09, 0x00, 0x00, 0x00
        /*0020*/ 	.byte	0x00, 0x00, 0x00, 0x00


//--------------------- .nv.info._Z11stackKernelPiS_iS_ --------------------------
	.section	.nv.info._Z11stackKernelPiS_iS_,"",@"SHT_CUDA_INFO"
	.sectionflags	@""
	.align	4


	//----- nvinfo : EIATTR_CUDA_API_VERSION
	.align		4
        /*0000*/ 	.byte	0x04, 0x37
        /*0002*/ 	.short	(.L_7 - .L_6)
.L_6:
        /*0004*/ 	.word	0x00000082


	//----- nvinfo : EIATTR_KPARAM_INFO
	.align		4
.L_7:
        /*0008*/ 	.byte	0x04, 0x17
        /*000a*/ 	.short	(.L_9 - .L_8)
.L_8:
        /*000c*/ 	.word	0x00000000
        /*0010*/ 	.short	0x0003
        /*0012*/ 	.short	0x0018
        /*0014*/ 	.byte	0x00, 0xf5, 0x21, 0x00


	//----- nvinfo : EIATTR_KPARAM_INFO
	.align		4
.L_9:
        /*0018*/ 	.byte	0x04, 0x17
        /*001a*/ 	.short	(.L_11 - .L_10)
.L_10:
        /*001c*/ 	.word	0x00000000
        /*0020*/ 	.short	0x0002
        /*0022*/ 	.short	0x0010
        /*0024*/ 	.byte	0x00, 0xf0, 0x11, 0x00


	//----- nvinfo : EIATTR_KPARAM_INFO
	.align		4
.L_11:
        /*0028*/ 	.byte	0x04, 0x17
        /*002a*/ 	.short	(.L_13 - .L_12)
.L_12:
        /*002c*/ 	.word	0x00000000
        /*0030*/ 	.short	0x0001
        /*0032*/ 	.short	0x0008
        /*0034*/ 	.byte	0x00, 0xf5, 0x21, 0x00


	//----- nvinfo : EIATTR_KPARAM_INFO
	.align		4
.L_13:
        /*0038*/ 	.byte	0x04, 0x17
        /*003a*/ 	.short	(.L_15 - .L_14)
.L_14:
        /*003c*/ 	.word	0x00000000
        /*0040*/ 	.short	0x0000
        /*0042*/ 	.short	0x0000
        /*0044*/ 	.byte	0x00, 0xf5, 0x21, 0x00


	//----- nvinfo : EIATTR_SPARSE_MMA_MASK
	.align		4
.L_15:
        /*0048*/ 	.byte	0x03, 0x50
        /*004a*/ 	.short	0x0000


	//----- nvinfo : EIATTR_MAXREG_COUNT
	.align		4
        /*004c*/ 	.byte	0x03, 0x1b
        /*004e*/ 	.short	0x00ff


	//----- nvinfo : EIATTR_NUM_BARRIERS
	.align		4
        /*0050*/ 	.byte	0x02, 0x4c
        /*0052*/ 	.byte	0x01
	.zero		1


	//----- nvinfo : EIATTR_MERCURY_ISA_VERSION
	.align		4
        /*0054*/ 	.byte	0x03, 0x5f
        /*0056*/ 	.short	0x0101


	//----- nvinfo : EIATTR_INT_WARP_WIDE_INSTR_OFFSETS
	.align		4
        /*0058*/ 	.byte	0x04, 0x31
        /*005a*/ 	.short	(.L_17 - .L_16)


	//   ....[0]....
.L_16:
        /*005c*/ 	.word	0x00000030


	//   ....[1]....
        /*0060*/ 	.word	0x00000130


	//   ....[2]....
        /*0064*/ 	.word	0x000001d0


	//   ....[3]....
        /*0068*/ 	.word	0x00000240


	//   ....[4]....
        /*006c*/ 	.word	0x000002e0


	//   ....[5]....
        /*0070*/ 	.word	0x00000360


	//----- nvinfo : EIATTR_VRC_CTA_INIT_COUNT
	.align		4
.L_17:
        /*0074*/ 	.byte	0x02, 0x4a
	.zero		1
	.zero		1


	//----- nvinfo : EIATTR_EXIT_INSTR_OFFSETS
	.align		4
        /*0078*/ 	.byte	0x04, 0x1c
        /*007a*/ 	.short	(.L_19 - .L_18)


	//   ....[0]....
.L_18:
        /*007c*/ 	.word	0x00000400


	//----- nvinfo : EIATTR_CRS_STACK_SIZE
	.align		4
.L_19:
        /*0080*/ 	.byte	0x04, 0x1e
        /*0082*/ 	.short	(.L_21 - .L_20)
.L_20:
        /*0084*/ 	.word	0x00000000


	//----- nvinfo : EIATTR_CBANK_PARAM_SIZE
	.align		4
.L_21:
        /*0088*/ 	.byte	0x03, 0x19
        /*008a*/ 	.short	0x0020


	//----- nvinfo : EIATTR_PARAM_CBANK
	.align		4
        /*008c*/ 	.byte	0x04, 0x0a
        /*008e*/ 	.short	(.L_23 - .L_22)
	.align		4
.L_22:
        /*0090*/ 	.word	index@(.nv.constant0._Z11stackKernelPiS_iS_)
        /*0094*/ 	.short	0x0380
        /*0096*/ 	.short	0x0020


	//----- nvinfo : EIATTR_SW_WAR
	.align		4
.L_23:
        /*0098*/ 	.byte	0x04, 0x36
        /*009a*/ 	.short	(.L_25 - .L_24)
.L_24:
        /*009c*/ 	.word	0x00000008
.L_25:


//--------------------- .nv.callgraph             --------------------------
	.section	.nv.callgraph,"",@"SHT_CUDA_CALLGRAPH"
	.align	4
	.sectionentsize	8
	.align		4
        /*0000*/ 	.word	0x00000000
	.align		4
        /*0004*/ 	.word	0xffffffff
	.align		4
        /*0008*/ 	.word	0x00000000
	.align		4
        /*000c*/ 	.word	0xfffffffe
	.align		4
        /*0010*/ 	.word	0x00000000
	.align		4
        /*0014*/ 	.word	0xfffffffd
	.align		4
        /*0018*/ 	.word	0x00000000
	.align		4
        /*001c*/ 	.word	0xfffffffc


//--------------------- .text._Z11stackKernelPiS_iS_ --------------------------
	.section	.text._Z11stackKernelPiS_iS_,"ax",@progbits
	.align	128
        .global         _Z11stackKernelPiS_iS_
        .type           _Z11stackKernelPiS_iS_,@function
        .size           _Z11stackKernelPiS_iS_,(.L_x_6 - _Z11stackKernelPiS_iS_)
        .other          _Z11stackKernelPiS_iS_,@"STO_CUDA_ENTRY STV_DEFAULT"
_Z11stackKernelPiS_iS_:
.text._Z11stackKernelPiS_iS_:
[----:B------:R-:W-:Y:S01]  /*0000*/  LDC R1, c[0x0][0x37c] ;  /* 0x0000df00ff017b82 */ /* 0x000fe20000000800 */
[----:B------:R-:W0:Y:S07]  /*0010*/  S2R R7, SR_TID.X ;  /* 0x0000000000077919 */ /* 0x000e2e0000002100 */
[----:B------:R-:W0:Y:S01]  /*0020*/  S2UR UR4, SR_CTAID.X ;  /* 0x00000000000479c3 */ /* 0x000e220000002500 */
[----:B------:R-:W-:Y:S01]  /*0030*/  VOTEU.ANY UR5, UPT, PT ;  /* 0x0000000000057886 */ /* 0x000fe200038e0100 */
[----:B------:R-:W1:Y:S01]  /*0040*/  LDCU.64 UR6, c[0x0][0x358] ;  /* 0x00006b00ff0677ac */ /* 0x000e620008000a00 */
[----:B------:R-:W2:Y:S01]  /*0050*/  S2R R13, SR_LANEID ;  /* 0x00000000000d7919 */ /* 0x000ea20000000000 */
[----:B------:R-:W2:Y:S04]  /*0060*/  FLO.U32 R6, UR5 ;  /* 0x0000000500067d00 */ /* 0x000ea800080e0000 */
[----:B------:R-:W1:Y:S04]  /*0070*/  LDC.64 R2, c[0x0][0x388] ;  /* 0x0000e200ff027b82 */ /* 0x000e680000000a00 */
[----:B------:R-:W3:Y:S01]  /*0080*/  POPC R11, UR5 ;  /* 0x00000005000b7d09 */ /* 0x000ee20008000000 */
[----:B0-----:R-:W-:-:S02]  /*0090*/  LOP3.LUT P0, RZ, R7, UR4, RZ, 0xfc, !PT ;  /* 0x0000000407ff7c12 */ /* 0x001fc4000f80fcff */
[----:B--2---:R-:W-:-:S11]  /*00a0*/  ISETP.EQ.U32.AND P1, PT, R6, R13, PT ;  /* 0x0000000d0600720c */ /* 0x004fd60003f22070 */
[----:B------:R-:W-:-:S05]  /*00b0*/  @!P0 IMAD.MOV.U32 R5, RZ, RZ, -0x1 ;  /* 0xffffffffff058424 */ /* 0x000fca00078e00ff */
[----:B-1----:R-:W-:Y:S04]  /*00c0*/  @!P0 STG.E desc[UR6][R2.64], R5 ;  /* 0x0000000502008986 */ /* 0x002fe8000c101906 */
[----:B---3--:R-:W2:Y:S01]  /*00d0*/  @P1 ATOMG.E.ADD.STRONG.GPU PT, R11, desc[UR6][R2.64], R11 ;  /* 0x8000000b020b19a8 */ /* 0x008ea200081ef106 */
[----:B------:R-:W-:Y:S01]  /*00e0*/  BSSY.RECONVERGENT B0, `(.L_x_0) ;  /* 0x0000015000007945 */ /* 0x000fe20003800200 */
[----:B------:R-:W0:Y:S02]  /*00f0*/  S2R R8, SR_LTMASK ;  /* 0x0000000000087919 */ /* 0x000e240000003900 */
[----:B0-----:R-:W-:Y:S01]  /*0100*/  LOP3.LUT R10, R8, UR5, RZ, 0xc0, !PT ;  /* 0x00000005080a7c12 */ /* 0x001fe2000f8ec0ff */
[----:B------:R-:W0:Y:S05]  /*0110*/  LDCU UR5, c[0x0][0x390] ;  /* 0x00007200ff0577ac */ /* 0x000e2a0008000800 */
[----:B------:R-:W1:Y:S01]  /*0120*/  POPC R10, R10 ;  /* 0x0000000a000a7309 */ /* 0x000e620000000000 */
[----:B--2---:R-:W1:Y:S02]  /*0130*/  SHFL.IDX PT, R9, R11, R6, 0x1f ;  /* 0x00001f060b097589 */ /* 0x004e6400000e0000 */
[----:B-1----:R-:W-:-:S04]  /*0140*/  IMAD.IADD R9, R9, 0x1, R10 ;  /* 0x0000000109097824 */ /* 0x002fc800078e020a */
[----:B------:R-:W-:-:S05]  /*0150*/  VIADD R0, R9, 0x1 ;  /* 0x0000000109007836 */ /* 0x000fca0000000000 */
[----:B0-----:R-:W-:Y:S02]  /*0160*/  ISETP.GE.AND P0, PT, R0, UR5, PT ;  /* 0x0000000500007c0c */ /* 0x001fe4000bf06270 */
[----:B------:R-:W0:Y:S11]  /*0170*/  LDC R0, c[0x0][0x360] ;  /* 0x0000d800ff007b82 */ /* 0x000e360000000800 */
[----:B------:R-:W1:Y:S01]  /*0180*/  @!P0 LDC.64 R4, c[0x0][0x380] ;  /* 0x0000e000ff048b82 */ /* 0x000e620000000a00 */
[----:B0-----:R-:W-:-:S02]  /*0190*/  IMAD R7, R0, UR4, R7 ;  /* 0x0000000400077c24 */ /* 0x001fc4000f8e0207 */
[----:B-1----:R-:W-:-:S05]  /*01a0*/  @!P0 IMAD.WIDE R4, R9, 0x4, R4 ;  /* 0x0000000409048825 */ /* 0x002fca00078e0204 */
[----:B------:R0:W-:Y:S01]  /*01b0*/  @!P0 STG.E desc[UR6][R4.64+0x4], R7 ;  /* 0x0000040704008986 */ /* 0x0001e2000c101906 */
[----:B------:R-:W-:Y:S05]  /*01c0*/  @!P0 BRA `(.L_x_1) ;  /* 0x0000000000188947 */ /* 0x000fea0003800000 */
[----:B------:R-:W-:Y:S02]  /*01d0*/  VOTEU.ANY UR4, UPT, PT ;  /* 0x0000000000047886 */ /* 0x000fe400038e0100 */
[----:B------:R-:W-:Y:S02]  /*01e0*/  UFLO.U32 UR5, UR4 ;  /* 0x00000004000572bd */ /* 0x000fe400080e0000 */
[----:B------:R-:W-:-:S04]  /*01f0*/  UPOPC UR4, UR4 ;  /* 0x00000004000472bf */ /* 0x000fc80008000000 */
[----:B------:R-:W-:Y:S02]  /*0200*/  ISETP.EQ.U32.AND P0, PT, R13, UR5, PT ;  /* 0x000000050d007c0c */ /* 0x000fe4000bf02070 */
[----:B0-----:R-:W-:-:S11]  /*0210*/  IADD3 R5, PT, PT, RZ, -UR4, RZ ;  /* 0x80000004ff057c10 */ /* 0x001fd6000fffe0ff */
[----:B------:R1:W-:Y:S02]  /*0220*/  @P0 REDG.E.ADD.STRONG.GPU desc[UR6][R2.64], R5 ;  /* 0x000000050200098e */ /* 0x0003e4000c12e106 */
.L_x_1:
[----:B------:R-:W-:Y:S05]  /*0230*/  BSYNC.RECONVERGENT B0 ;  /* 0x0000000000007941 */ /* 0x000fea0003800200 */
.L_x_0:
[----:B------:R-:W-:Y:S01]  /*0240*/  VOTEU.ANY UR4, UPT, PT ;  /* 0x0000000000047886 */ /* 0x000fe200038e0100 */
[----:B------:R-:W-:Y:S01]  /*0250*/  BAR.SYNC.DEFER_BLOCKING 0x0 ;  /* 0x0000000000007b1d */ /* 0x000fe20000010000 */
[----:B------:R-:W-:-:S05]  /*0260*/  UPOPC UR5, UR4 ;  /* 0x00000004000572bf */ /* 0x000fca0008000000 */
[----:B------:R-:W2:Y:S01]  /*0270*/  FLO.U32 R0, UR4 ;  /* 0x0000000400007d00 */ /* 0x000ea200080e0000 */
[----:B------:R-:W-:Y:S01]  /*0280*/  IMAD R9, RZ, RZ, -UR5 ;  /* 0x80000005ff097e24 */ /* 0x000fe2000f8e02ff */
[----:B--2---:R-:W-:-:S13]  /*0290*/  ISETP.EQ.U32.AND P0, PT, R0, R13, PT ;  /* 0x0000000d0000720c */ /* 0x004fda0003f02070 */
[----:B------:R-:W0:Y:S01]  /*02a0*/  @P0 ATOMG.E.ADD.STRONG.GPU PT, R9, desc[UR6][R2.64], R9 ;  /* 0x80000009020909a8 */ /* 0x000e2200081ef106 */
[----:B------:R-:W-:Y:S01]  /*02b0*/  LOP3.LUT R8, R8, UR4, RZ, 0xc0, !PT ;  /* 0x0000000408087c12 */ /* 0x000fe2000f8ec0ff */
[----:B------:R-:W-:Y:S05]  /*02c0*/  BSSY.RECONVERGENT B0, `(.L_x_2) ;  /* 0x0000010000007945 */ /* 0x000fea0003800200 */
[----:B------:R-:W2:Y:S01]  /*02d0*/  POPC R8, R8 ;  /* 0x0000000800087309 */ /* 0x000ea20000000000 */
[----:B01----:R-:W2:Y:S02]  /*02e0*/  SHFL.IDX PT, R5, R9, R0, 0x1f ;  /* 0x00001f0009057589 */ /* 0x003ea400000e0000 */
[----:B--2---:R-:W-:-:S05]  /*02f0*/  IMAD.IADD R5, R5, 0x1, -R8 ;  /* 0x0000000105057824 */ /* 0x004fca00078e0a08 */
[----:B------:R-:W-:-:S13]  /*0300*/  ISETP.GE.AND P0, PT, R5, RZ, PT ;  /* 0x000000ff0500720c */ /* 0x000fda0003f06270 */
[----:B------:R-:W-:Y:S05]  /*0310*/  @!P0 BRA `(.L_x_3) ;  /* 0x0000000000108947 */ /* 0x000fea0003800000 */
[----:B------:R-:W0:Y:S02]  /*0320*/  LDC.64 R2, c[0x0][0x380] ;  /* 0x0000e000ff027b82 */ /* 0x000e240000000a00 */
[----:B0-----:R-:W-:-:S05]  /*0330*/  IMAD.WIDE.U32 R2, R5, 0x4, R2 ;  /* 0x0000000405027825 */ /* 0x001fca00078e0002 */
[----:B------:R0:W5:Y:S01]  /*0340*/  LDG.E R5, desc[UR6][R2.64] ;  /* 0x0000000602057981 */ /* 0x000162000c1e1900 */
[----:B------:R-:W-:Y:S05]  /*0350*/  BRA `(.L_x_4) ;  /* 0x0000000000187947 */ /* 0x000fea0003800000 */
.L_x_3:
[----:B------:R-:W-:Y:S02]  /*0360*/  VOTEU.ANY UR4, UPT, PT ;  /* 0x0000000000047886 */ /* 0x000fe400038e0100 */
[----:B------:R-:W-:Y:S02]  /*0370*/  UFLO.U32 UR5, UR4 ;  /* 0x00000004000572bd */ /* 0x000fe400080e0000 */
[----:B------:R-:W0:Y:S04]  /*0380*/  POPC R9, UR4 ;  /* 0x0000000400097d09 */ /* 0x000e280008000000 */
[----:B------:R-:W-:-:S13]  /*0390*/  ISETP.EQ.U32.AND P0, PT, R13, UR5, PT ;  /* 0x000000050d007c0c */ /* 0x000fda000bf02070 */
[----:B0-----:R1:W-:Y:S01]  /*03a0*/  @P0 REDG.E.ADD.STRONG.GPU desc[UR6][R2.64], R9 ;  /* 0x000000090200098e */ /* 0x0013e2000c12e106 */
[----:B------:R-:W-:-:S07]  /*03b0*/  MOV R5, 0xffffffff ;  /* 0xffffffff00057802 */ /* 0x000fce0000000f00 */
.L_x_4:
[----:B------:R-:W-:Y:S05]  /*03c0*/  BSYNC.RECONVERGENT B0 ;  /* 0x0000000000007941 */ /* 0x000fea0003800200 */
.L_x_2:
[----:B01----:R-:W0:Y:S02]  /*03d0*/  LDC.64 R2, c[0x0][0x398] ;  /* 0x0000e600ff027b82 */ /* 0x003e240000000a00 */
[----:B0-----:R-:W-:-:S05]  /*03e0*/  IMAD.WIDE R2, R7, 0x4, R2 ;  /* 0x0000000407027825 */ /* 0x001fca00078e0202 */
[----:B-----5:R-:W-:Y:S01]  /*03f0*/  STG.E desc[UR6][R2.64], R5 ;  /* 0x0000000502007986 */ /* 0x020fe2000c101906 */
[----:B------:R-:W-:Y:S05]  /*0400*/  EXIT ;  /* 0x000000000000794d */ /* 0x000fea0003800000 */
.L_x_5:
[----:B------:R-:W-:-:S00]  /*0410*/  BRA `(.L_x_5) ;  /* 0xfffffffc00fc7947 */ /* 0x000fc0000383ffff */
[----:B------:R-:W-:-:S00]  /*0420*/  NOP ;  /* 0x0000000000007918 */ /* 0x000fc00000000000 */
        /* <DEDUP_REMOVED lines=13> */
.L_x_6:


//--------------------- .nv.shared.reserved.0     --------------------------
	.section	.nv.shared.reserved.0,"aw",@nobits
	.weak		__nv_reservedSMEM_offset_0_alias
	.size		__nv_reservedSMEM_offset_0_alias, 0, 64
	.other		__nv_reservedSMEM_offset_0_alias,@"STO_CUDA_RESERVED_SHARED STV_DEFAULT"
__nv_reservedSMEM_offset_0_alias:
	.zero		0
	.zero		64


//--------------------- .nv.constant0._Z11stackKernelPiS_iS_ --------------------------
	.section	.nv.constant0._Z11stackKernelPiS_iS_,"a",@progbits
	.sectionflags	@""
	.align	4
.nv.constant0._Z11stackKernelPiS_iS_:
	.zero		928


//--------------------- SYMBOLS --------------------------

	.type		.nv.reservedSmem.offset0,@object
	.size		.nv.reservedSmem.offset0,0x4
